//
// Generated by NVIDIA NVVM Compiler
//
// Compiler Build ID: CL-36424714
// Cuda compilation tools, release 13.0, V13.0.88
// Based on NVVM 20.0.0
//

.version 9.0
.target sm_100
.address_size 64

	// .globl	_Z17matmulTiledKernelPKfS0_Pfiii
.extern .shared .align 16 .b8 shmem[];

.visible .entry _Z17matmulTiledKernelPKfS0_Pfiii(
	.param .u64 .ptr .align 1 _Z17matmulTiledKernelPKfS0_Pfiii_param_0,
	.param .u64 .ptr .align 1 _Z17matmulTiledKernelPKfS0_Pfiii_param_1,
	.param .u64 .ptr .align 1 _Z17matmulTiledKernelPKfS0_Pfiii_param_2,
	.param .u32 _Z17matmulTiledKernelPKfS0_Pfiii_param_3,
	.param .u32 _Z17matmulTiledKernelPKfS0_Pfiii_param_4,
	.param .u32 _Z17matmulTiledKernelPKfS0_Pfiii_param_5
)
{
	.reg .pred 	%p<20>;
	.reg .b32 	%r<104>;
	.reg .b32 	%f<79>;
	.reg .b64 	%rd<14>;

	ld.param.u64 	%rd3, [_Z17matmulTiledKernelPKfS0_Pfiii_param_0];
	ld.param.u64 	%rd4, [_Z17matmulTiledKernelPKfS0_Pfiii_param_1];
	ld.param.u32 	%r31, [_Z17matmulTiledKernelPKfS0_Pfiii_param_3];
	ld.param.u32 	%r32, [_Z17matmulTiledKernelPKfS0_Pfiii_param_4];
	ld.param.u32 	%r33, [_Z17matmulTiledKernelPKfS0_Pfiii_param_5];
	mov.u32 	%r1, %ntid.x;
	mov.u32 	%r2, %tid.x;
	mov.u32 	%r3, %tid.y;
	mov.u32 	%r34, %ctaid.y;
	mad.lo.s32 	%r4, %r34, %r1, %r3;
	mov.u32 	%r35, %ctaid.x;
	mad.lo.s32 	%r5, %r35, %r1, %r2;
	add.s32 	%r36, %r1, %r32;
	add.s32 	%r37, %r36, -1;
	div.s32 	%r6, %r37, %r1;
	setp.lt.s32 	%p1, %r6, 1;
	mov.f32 	%f77, 0f00000000;
	@%p1 bra 	$L__BB0_18;
	mul.lo.s32 	%r39, %r1, %r1;
	shl.b32 	%r40, %r39, 2;
	mov.u32 	%r41, shmem;
	add.s32 	%r7, %r41, %r40;
	mul.lo.s32 	%r8, %r3, %r1;
	mul.lo.s32 	%r9, %r32, %r4;
	and.b32  	%r10, %r1, 7;
	shl.b32 	%r42, %r2, 2;
	add.s32 	%r43, %r40, %r42;
	add.s32 	%r11, %r41, %r43;
	shl.b32 	%r12, %r1, 2;
	cvta.to.global.u64 	%rd1, %rd3;
	cvta.to.global.u64 	%rd2, %rd4;
	mov.f32 	%f77, 0f00000000;
	mov.b32 	%r97, 0;
$L__BB0_2:
	setp.ge.s32 	%p2, %r4, %r31;
	mul.lo.s32 	%r44, %r97, %r1;
	add.s32 	%r45, %r44, %r2;
	add.s32 	%r15, %r44, %r3;
	setp.ge.s32 	%p3, %r45, %r32;
	mov.f32 	%f68, 0f00000000;
	or.pred  	%p4, %p2, %p3;
	@%p4 bra 	$L__BB0_4;
	add.s32 	%r46, %r45, %r9;
	mul.wide.s32 	%rd6, %r46, 4;
	add.s64 	%rd7, %rd1, %rd6;
	ld.global.f32 	%f68, [%rd7];
$L__BB0_4:
	setp.ge.s32 	%p5, %r5, %r33;
	add.s32 	%r47, %r8, %r2;
	shl.b32 	%r48, %r47, 2;
	add.s32 	%r50, %r41, %r48;
	st.shared.f32 	[%r50], %f68;
	setp.ge.s32 	%p6, %r15, %r32;
	mov.f32 	%f69, 0f00000000;
	or.pred  	%p7, %p5, %p6;
	@%p7 bra 	$L__BB0_6;
	mad.lo.s32 	%r51, %r15, %r33, %r5;
	mul.wide.s32 	%rd8, %r51, 4;
	add.s64 	%rd9, %rd2, %rd8;
	ld.global.f32 	%f69, [%rd9];
$L__BB0_6:
	setp.lt.u32 	%p8, %r1, 8;
	add.s32 	%r55, %r7, %r48;
	st.shared.f32 	[%r55], %f69;
	bar.sync 	0;
	mov.b32 	%r102, 0;
	@%p8 bra 	$L__BB0_9;
	shl.b32 	%r56, %r8, 2;
	add.s32 	%r58, %r56, %r41;
	add.s32 	%r98, %r58, 16;
	and.b32  	%r59, %r1, -8;
	neg.s32 	%r100, %r59;
	mov.u32 	%r99, %r11;
$L__BB0_8:
	.pragma "nounroll";
	and.b32  	%r102, %r1, 2040;
	ld.shared.f32 	%f24, [%r98+-16];
	ld.shared.f32 	%f25, [%r99];
	fma.rn.f32 	%f26, %f24, %f25, %f77;
	ld.shared.f32 	%f27, [%r98+-12];
	add.s32 	%r60, %r99, %r12;
	ld.shared.f32 	%f28, [%r60];
	fma.rn.f32 	%f29, %f27, %f28, %f26;
	ld.shared.f32 	%f30, [%r98+-8];
	add.s32 	%r61, %r60, %r12;
	ld.shared.f32 	%f31, [%r61];
	fma.rn.f32 	%f32, %f30, %f31, %f29;
	ld.shared.f32 	%f33, [%r98+-4];
	add.s32 	%r62, %r61, %r12;
	ld.shared.f32 	%f34, [%r62];
	fma.rn.f32 	%f35, %f33, %f34, %f32;
	ld.shared.f32 	%f36, [%r98];
	add.s32 	%r63, %r62, %r12;
	ld.shared.f32 	%f37, [%r63];
	fma.rn.f32 	%f38, %f36, %f37, %f35;
	ld.shared.f32 	%f39, [%r98+4];
	add.s32 	%r64, %r63, %r12;
	ld.shared.f32 	%f40, [%r64];
	fma.rn.f32 	%f41, %f39, %f40, %f38;
	ld.shared.f32 	%f42, [%r98+8];
	add.s32 	%r65, %r64, %r12;
	ld.shared.f32 	%f43, [%r65];
	fma.rn.f32 	%f44, %f42, %f43, %f41;
	ld.shared.f32 	%f45, [%r98+12];
	add.s32 	%r66, %r65, %r12;
	ld.shared.f32 	%f46, [%r66];
	fma.rn.f32 	%f77, %f45, %f46, %f44;
	add.s32 	%r100, %r100, 8;
	shl.b32 	%r67, %r1, 5;
	add.s32 	%r99, %r99, %r67;
	add.s32 	%r98, %r98, 32;
	setp.ne.s32 	%p9, %r100, 0;
	@%p9 bra 	$L__BB0_8;
$L__BB0_9:
	setp.eq.s32 	%p10, %r10, 0;
	@%p10 bra 	$L__BB0_17;
	add.s32 	%r68, %r10, -1;
	setp.lt.u32 	%p11, %r68, 3;
	@%p11 bra 	$L__BB0_12;
	add.s32 	%r69, %r102, %r8;
	shl.b32 	%r70, %r69, 2;
	add.s32 	%r72, %r41, %r70;
	ld.shared.f32 	%f48, [%r72];
	mad.lo.s32 	%r73, %r102, %r1, %r2;
	shl.b32 	%r74, %r73, 2;
	add.s32 	%r75, %r7, %r74;
	ld.shared.f32 	%f49, [%r75];
	fma.rn.f32 	%f50, %f48, %f49, %f77;
	ld.shared.f32 	%f51, [%r72+4];
	add.s32 	%r76, %r75, %r12;
	ld.shared.f32 	%f52, [%r76];
	fma.rn.f32 	%f53, %f51, %f52, %f50;
	ld.shared.f32 	%f54, [%r72+8];
	add.s32 	%r77, %r76, %r12;
	ld.shared.f32 	%f55, [%r77];
	fma.rn.f32 	%f56, %f54, %f55, %f53;
	ld.shared.f32 	%f57, [%r72+12];
	add.s32 	%r78, %r77, %r12;
	ld.shared.f32 	%f58, [%r78];
	fma.rn.f32 	%f77, %f57, %f58, %f56;
	add.s32 	%r102, %r102, 4;
$L__BB0_12:
	and.b32  	%r79, %r1, 3;
	setp.eq.s32 	%p12, %r79, 0;
	@%p12 bra 	$L__BB0_17;
	setp.eq.s32 	%p13, %r79, 1;
	@%p13 bra 	$L__BB0_15;
	add.s32 	%r80, %r102, %r8;
	shl.b32 	%r81, %r80, 2;
	add.s32 	%r83, %r41, %r81;
	ld.shared.f32 	%f60, [%r83];
	mad.lo.s32 	%r84, %r102, %r1, %r2;
	shl.b32 	%r85, %r84, 2;
	add.s32 	%r86, %r7, %r85;
	ld.shared.f32 	%f61, [%r86];
	fma.rn.f32 	%f62, %f60, %f61, %f77;
	ld.shared.f32 	%f63, [%r83+4];
	add.s32 	%r87, %r86, %r12;
	ld.shared.f32 	%f64, [%r87];
	fma.rn.f32 	%f77, %f63, %f64, %f62;
	add.s32 	%r102, %r102, 2;
$L__BB0_15:
	and.b32  	%r88, %r1, 1;
	setp.eq.b32 	%p14, %r88, 1;
	not.pred 	%p15, %p14;
	@%p15 bra 	$L__BB0_17;
	add.s32 	%r89, %r102, %r8;
	shl.b32 	%r90, %r89, 2;
	add.s32 	%r92, %r41, %r90;
	ld.shared.f32 	%f65, [%r92];
	mad.lo.s32 	%r93, %r102, %r1, %r2;
	shl.b32 	%r94, %r93, 2;
	add.s32 	%r95, %r7, %r94;
	ld.shared.f32 	%f66, [%r95];
	fma.rn.f32 	%f77, %f65, %f66, %f77;
$L__BB0_17:
	bar.sync 	0;
	add.s32 	%r97, %r97, 1;
	setp.ne.s32 	%p16, %r97, %r6;
	@%p16 bra 	$L__BB0_2;
$L__BB0_18:
	setp.ge.s32 	%p17, %r4, %r31;
	setp.ge.s32 	%p18, %r5, %r33;
	or.pred  	%p19, %p17, %p18;
	@%p19 bra 	$L__BB0_20;
	ld.param.u64 	%rd13, [_Z17matmulTiledKernelPKfS0_Pfiii_param_2];
	mad.lo.s32 	%r96, %r33, %r4, %r5;
	cvta.to.global.u64 	%rd10, %rd13;
	mul.wide.s32 	%rd11, %r96, 4;
	add.s64 	%rd12, %rd10, %rd11;
	st.global.f32 	[%rd12], %f77;
$L__BB0_20:
	ret;

}


// ===== COMPILED SASS (sm_100) =====

	.target	sm_100

	.elftype	@"ET_EXEC"


//--------------------- .note.nv.tkinfo           --------------------------
	.section	.note.nv.tkinfo,"",@"SHT_NOTE"
	.sectionflags	@"SHF_NOTE_NV_TKINFO"
	.tkinfo
        /*0018*/ 	.word	0x00000002
        /*0030*/ 	.string	""
        /*0030*/ 	.string	"ptxas"
        /*0030*/ 	.string	"Cuda compilation tools, release 13.0, V13.0.88"
        /*0030*/ 	.string	"Build cuda_13.0.r13.0/compiler.36424714_0"
        /*0030*/ 	.string	"-arch sm_100 -m 64 "



//--------------------- .note.nv.cuinfo           --------------------------
	.section	.note.nv.cuinfo,"",@"SHT_NOTE"
	.sectionflags	@"SHF_NOTE_NV_CUINFO"
        /*0018*/ 	.short	0x0002
        /*001a*/ 	.short	0x0064
        /*001c*/ 	.short	0x0082
	.zero		2


//--------------------- .nv.info                  --------------------------
	.section	.nv.info,"",@"SHT_CUDA_INFO"
	.align	4


	//----- nvinfo : EIATTR_REGCOUNT
	.align		4
        /*0000*/ 	.byte	0x04, 0x2f
        /*0002*/ 	.short	(.L_1 - .L_0)
	.align		4
.L_0:
        /*0004*/ 	.word	index@(_Z17matmulTiledKernelPKfS0_Pfiii)
        /*0008*/ 	.word	0x00000020


	//----- nvinfo : EIATTR_FRAME_SIZE
	.align		4
.L_1:
        /*000c*/ 	.byte	0x04, 0x11
        /*000e*/ 	.short	(.L_3 - .L_2)
	.align		4
.L_2:
        /*0010*/ 	.word	index@(_Z17matmulTiledKernelPKfS0_Pfiii)
        /*0014*/ 	.word	0x00000000


	//----- nvinfo : EIATTR_MIN_STACK_SIZE
	.align		4
.L_3:
        /*0018*/ 	.byte	0x04, 0x12
        /*001a*/ 	.short	(.L_5 - .L_4)
	.align		4
.L_4:
        /*001c*/ 	.word	index@(_Z17matmulTiledKernelPKfS0_Pfiii)
        /*0020*/ 	.word	0x00000000
.L_5:


//--------------------- .nv.compat                --------------------------
	.section	.nv.compat,"",@"SHT_CUDA_COMPAT_INFO"
	.align	4
        /*0000*/ 	.byte	0x02, 0x09, 0x00, 0x00, 0x02, 0x02, 0x01, 0x00, 0x02, 0x05, 0x05, 0x00, 0x03, 0x07, 0x01, 0x01
        /*0010*/ 	.byte	0x02, 0x03, 0x00, 0x00, 0x02, 0x06, 0x01, 0x00, 0x04, 0x0b, 0x08, 0x00, 0x09, 0x00, 0x00, 0x00
        /*0020*/ 	.byte	0x00, 0x00, 0x00, 0x00


//--------------------- .nv.info._Z17matmulTiledKernelPKfS0_Pfiii --------------------------
	.section	.nv.info._Z17matmulTiledKernelPKfS0_Pfiii,"",@"SHT_CUDA_INFO"
	.sectionflags	@""
	.align	4


	//----- nvinfo : EIATTR_CUDA_API_VERSION
	.align		4
        /*0000*/ 	.byte	0x04, 0x37
        /*0002*/ 	.short	(.L_7 - .L_6)
.L_6:
        /*0004*/ 	.word	0x00000082


	//----- nvinfo : EIATTR_KPARAM_INFO
	.align		4
.L_7:
        /*0008*/ 	.byte	0x04, 0x17
        /*000a*/ 	.short	(.L_9 - .L_8)
.L_8:
        /*000c*/ 	.word	0x00000000
        /*0010*/ 	.short	0x0005
        /*0012*/ 	.short	0x0020
        /*0014*/ 	.byte	0x00, 0xf0, 0x11, 0x00


	//----- nvinfo : EIATTR_KPARAM_INFO
	.align		4
.L_9:
        /*0018*/ 	.byte	0x04, 0x17
        /*001a*/ 	.short	(.L_11 - .L_10)
.L_10:
        /*001c*/ 	.word	0x00000000
        /*0020*/ 	.short	0x0004
        /*0022*/ 	.short	0x001c
        /*0024*/ 	.byte	0x00, 0xf0, 0x11, 0x00


	//----- nvinfo : EIATTR_KPARAM_INFO
	.align		4
.L_11:
        /*0028*/ 	.byte	0x04, 0x17
        /*002a*/ 	.short	(.L_13 - .L_12)
.L_12:
        /*002c*/ 	.word	0x00000000
        /*0030*/ 	.short	0x0003
        /*0032*/ 	.short	0x0018
        /*0034*/ 	.byte	0x00, 0xf0, 0x11, 0x00


	//----- nvinfo : EIATTR_KPARAM_INFO
	.align		4
.L_13:
        /*0038*/ 	.byte	0x04, 0x17
        /*003a*/ 	.short	(.L_15 - .L_14)
.L_14:
        /*003c*/ 	.word	0x00000000
        /*0040*/ 	.short	0x0002
        /*0042*/ 	.short	0x0010
        /*0044*/ 	.byte	0x00, 0xf5, 0x21, 0x00


	//----- nvinfo : EIATTR_KPARAM_INFO
	.align		4
.L_15:
        /*0048*/ 	.byte	0x04, 0x17
        /*004a*/ 	.short	(.L_17 - .L_16)
.L_16:
        /*004c*/ 	.word	0x00000000
        /*0050*/ 	.short	0x0001
        /*0052*/ 	.short	0x0008
        /*0054*/ 	.byte	0x00, 0xf5, 0x21, 0x00


	//----- nvinfo : EIATTR_KPARAM_INFO
	.align		4
.L_17:
        /*0058*/ 	.byte	0x04, 0x17
        /*005a*/ 	.short	(.L_19 - .L_18)
.L_18:
        /*005c*/ 	.word	0x00000000
        /*0060*/ 	.short	0x0000
        /*0062*/ 	.short	0x0000
        /*0064*/ 	.byte	0x00, 0xf5, 0x21, 0x00


	//----- nvinfo : EIATTR_SPARSE_MMA_MASK
	.align		4
.L_19:
        /*0068*/ 	.byte	0x03, 0x50
        /*006a*/ 	.short	0x0000


	//----- nvinfo : EIATTR_MAXREG_COUNT
	.align		4
        /*006c*/ 	.byte	0x03, 0x1b
        /*006e*/ 	.short	0x00ff


	//----- nvinfo : EIATTR_NUM_BARRIERS
	.align		4
        /*0070*/ 	.byte	0x02, 0x4c
        /*0072*/ 	.byte	0x01
	.zero		1


	//----- nvinfo : EIATTR_MERCURY_ISA_VERSION
	.align		4
        /*0074*/ 	.byte	0x03, 0x5f
        /*0076*/ 	.short	0x0101


	//----- nvinfo : EIATTR_VRC_CTA_INIT_COUNT
	.align		4
        /*0078*/ 	.byte	0x02, 0x4a
	.zero		1
	.zero		1


	//----- nvinfo : EIATTR_EXIT_INSTR_OFFSETS
	.align		4
        /*007c*/ 	.byte	0x04, 0x1c
        /*007e*/ 	.short	(.L_21 - .L_20)


	//   ....[0]....
.L_20:
        /*0080*/ 	.word	0x00000b30


	//   ....[1]....
        /*0084*/ 	.word	0x00000b80


	//----- nvinfo : EIATTR_CBANK_PARAM_SIZE
	.align		4
.L_21:
        /*0088*/ 	.byte	0x03, 0x19
        /*008a*/ 	.short	0x0024


	//----- nvinfo : EIATTR_PARAM_CBANK
	.align		4
        /*008c*/ 	.byte	0x04, 0x0a
        /*008e*/ 	.short	(.L_23 - .L_22)
	.align		4
.L_22:
        /*0090*/ 	.word	index@(.nv.constant0._Z17matmulTiledKernelPKfS0_Pfiii)
        /*0094*/ 	.short	0x0380
        /*0096*/ 	.short	0x0024


	//----- nvinfo : EIATTR_SW_WAR
	.align		4
.L_23:
        /*0098*/ 	.byte	0x04, 0x36
        /*009a*/ 	.short	(.L_25 - .L_24)
.L_24:
        /*009c*/ 	.word	0x00000008
.L_25:


//--------------------- .nv.callgraph             --------------------------
	.section	.nv.callgraph,"",@"SHT_CUDA_CALLGRAPH"
	.align	4
	.sectionentsize	8
	.align		4
        /*0000*/ 	.word	0x00000000
	.align		4
        /*0004*/ 	.word	0xffffffff
	.align		4
        /*0008*/ 	.word	0x00000000
	.align		4
        /*000c*/ 	.word	0xfffffffe
	.align		4
        /*0010*/ 	.word	0x00000000
	.align		4
        /*0014*/ 	.word	0xfffffffd
	.align		4
        /*0018*/ 	.word	0x00000000
	.align		4
        /*001c*/ 	.word	0xfffffffc


//--------------------- .text._Z17matmulTiledKernelPKfS0_Pfiii --------------------------
	.section	.text._Z17matmulTiledKernelPKfS0_Pfiii,"ax",@progbits
	.align	128
        .global         _Z17matmulTiledKernelPKfS0_Pfiii
        .type           _Z17matmulTiledKernelPKfS0_Pfiii,@function
        .size           _Z17matmulTiledKernelPKfS0_Pfiii,(.L_x_8 - _Z17matmulTiledKernelPKfS0_Pfiii)
        .other          _Z17matmulTiledKernelPKfS0_Pfiii,@"STO_CUDA_ENTRY STV_DEFAULT"
_Z17matmulTiledKernelPKfS0_Pfiii:
.text._Z17matmulTiledKernelPKfS0_Pfiii:
[----:B------:R-:W-:Y:S08]  /*0000*/  LDC R1, c[0x0][0x37c] ;  /* 0x0000df00ff017b82 */ /* 0x000ff00000000800 */
[----:B------:R-:W0:Y:S01]  /*0010*/  LDC R0, c[0x0][0x360] ;  /* 0x0000d800ff007b82 */ /* 0x000e220000000800 */
[----:B------:R-:W1:Y:S01]  /*0020*/  LDCU.64 UR6, c[0x0][0x358] ;  /* 0x00006b00ff0677ac */ /* 0x000e620008000a00 */
[----:B------:R-:W-:-:S06]  /*0030*/  IMAD.MOV.U32 R10, RZ, RZ, RZ ;  /* 0x000000ffff0a7224 */ /* 0x000fcc00078e00ff */
[----:B------:R-:W2:Y:S08]  /*0040*/  LDC R7, c[0x0][0x39c] ;  /* 0x0000e700ff077b82 */ /* 0x000eb00000000800 */
[----:B------:R-:W-:Y:S01]  /*0050*/  S2UR UR4, SR_CTAID.Y ;  /* 0x00000000000479c3 */ /* 0x000fe20000002600 */
[----:B0-----:R-:W-:-:S07]  /*0060*/  IABS R6, R0 ;  /* 0x0000000000067213 */ /* 0x001fce0000000000 */
[----:B------:R-:W0:Y:S01]  /*0070*/  S2UR UR5, SR_CTAID.X ;  /* 0x00000000000579c3 */ /* 0x000e220000002500 */
[----:B------:R-:W-:Y:S01]  /*0080*/  IABS R8, R0 ;  /* 0x0000000000087213 */ /* 0x000fe20000000000 */
[----:B------:R-:W3:Y:S03]  /*0090*/  I2F.RP R4, R6 ;  /* 0x0000000600047306 */ /* 0x000ee60000209400 */
[----:B------:R-:W-:Y:S02]  /*00a0*/  IADD3 R8, PT, PT, RZ, -R8, RZ ;  /* 0x80000008ff087210 */ /* 0x000fe40007ffe0ff */
[----:B--2---:R-:W-:-:S03]  /*00b0*/  IADD3 R7, PT, PT, R0, -0x1, R7 ;  /* 0xffffffff00077810 */ /* 0x004fc60007ffe007 */
[----:B---3--:R-:W2:Y:S02]  /*00c0*/  MUFU.RCP R4, R4 ;  /* 0x0000000400047308 */ /* 0x008ea40000001000 */
[----:B--2---:R-:W-:Y:S01]  /*00d0*/  VIADD R2, R4, 0xffffffe ;  /* 0x0ffffffe04027836 */ /* 0x004fe20000000000 */
[----:B------:R-:W-:Y:S02]  /*00e0*/  IABS R4, R7 ;  /* 0x0000000700047213 */ /* 0x000fe40000000000 */
[----:B------:R-:W-:-:S03]  /*00f0*/  LOP3.LUT R7, R7, R0, RZ, 0x3c, !PT ;  /* 0x0000000007077212 */ /* 0x000fc600078e3cff */
[----:B------:R2:W3:Y:S01]  /*0100*/  F2I.FTZ.U32.TRUNC.NTZ R3, R2 ;  /* 0x0000000200037305 */ /* 0x0004e2000021f000 */
[----:B------:R-:W-:Y:S01]  /*0110*/  ISETP.GE.AND P1, PT, R7, RZ, PT ;  /* 0x000000ff0700720c */ /* 0x000fe20003f26270 */
[----:B--2---:R-:W-:Y:S02]  /*0120*/  IMAD.MOV.U32 R2, RZ, RZ, RZ ;  /* 0x000000ffff027224 */ /* 0x004fe400078e00ff */
[----:B---3--:R-:W-:-:S04]  /*0130*/  IMAD.MOV R5, RZ, RZ, -R3 ;  /* 0x000000ffff057224 */ /* 0x008fc800078e0a03 */
[----:B------:R-:W-:-:S04]  /*0140*/  IMAD R5, R5, R6, RZ ;  /* 0x0000000605057224 */ /* 0x000fc800078e02ff */
[----:B------:R-:W-:Y:S01]  /*0150*/  IMAD.HI.U32 R3, R3, R5, R2 ;  /* 0x0000000503037227 */ /* 0x000fe200078e0002 */
[----:B------:R-:W-:-:S05]  /*0160*/  MOV R5, R8 ;  /* 0x0000000800057202 */ /* 0x000fca0000000f00 */
[----:B------:R-:W-:-:S04]  /*0170*/  IMAD.HI.U32 R2, R3, R4, RZ ;  /* 0x0000000403027227 */ /* 0x000fc800078e00ff */
[----:B------:R-:W-:Y:S02]  /*0180*/  IMAD R3, R2, R5, R4 ;  /* 0x0000000502037224 */ /* 0x000fe400078e0204 */
[----:B------:R-:W0:Y:S03]  /*0190*/  S2R R5, SR_TID.X ;  /* 0x0000000000057919 */ /* 0x000e260000002100 */
[----:B------:R-:W-:-:S13]  /*01a0*/  ISETP.GT.U32.AND P2, PT, R6, R3, PT ;  /* 0x000000030600720c */ /* 0x000fda0003f44070 */
[----:B------:R-:W-:Y:S01]  /*01b0*/  @!P2 IMAD.IADD R3, R3, 0x1, -R6 ;  /* 0x000000010303a824 */ /* 0x000fe200078e0a06 */
[----:B------:R-:W-:Y:S02]  /*01c0*/  @!P2 IADD3 R2, PT, PT, R2, 0x1, RZ ;  /* 0x000000010202a810 */ /* 0x000fe40007ffe0ff */
[C---:B------:R-:W-:Y:S02]  /*01d0*/  ISETP.NE.AND P2, PT, R0.reuse, RZ, PT ;  /* 0x000000ff0000720c */ /* 0x040fe40003f45270 */
[----:B------:R-:W-:Y:S02]  /*01e0*/  ISETP.GE.U32.AND P0, PT, R3, R6, PT ;  /* 0x000000060300720c */ /* 0x000fe40003f06070 */
[----:B------:R-:W2:Y:S01]  /*01f0*/  S2R R3, SR_TID.Y ;  /* 0x0000000000037919 */ /* 0x000ea20000002200 */
[----:B0-----:R-:W-:-:S10]  /*0200*/  IMAD R7, R0, UR5, R5 ;  /* 0x0000000500077c24 */ /* 0x001fd4000f8e0205 */
[----:B------:R-:W-:-:S05]  /*0210*/  @P0 VIADD R2, R2, 0x1 ;  /* 0x0000000102020836 */ /* 0x000fca0000000000 */
[----:B------:R-:W-:Y:S02]  /*0220*/  @!P1 IADD3 R2, PT, PT, -R2, RZ, RZ ;  /* 0x000000ff02029210 */ /* 0x000fe40007ffe1ff */
[----:B------:R-:W-:-:S04]  /*0230*/  @!P2 LOP3.LUT R2, RZ, R0, RZ, 0x33, !PT ;  /* 0x00000000ff02a212 */ /* 0x000fc800078e33ff */
[----:B------:R-:W-:Y:S01]  /*0240*/  ISETP.GE.AND P0, PT, R2, 0x1, PT ;  /* 0x000000010200780c */ /* 0x000fe20003f06270 */
[----:B--2---:R-:W-:-:S12]  /*0250*/  IMAD R4, R0, UR4, R3 ;  /* 0x0000000400047c24 */ /* 0x004fd8000f8e0203 */
[----:B-1----:R-:W-:Y:S05]  /*0260*/  @!P0 BRA `(.L_x_0) ;  /* 0x0000000800208947 */ /* 0x002fea0003800000 */
[----:B------:R-:W0:Y:S01]  /*0270*/  S2UR UR5, SR_CgaCtaId ;  /* 0x00000000000579c3 */ /* 0x000e220000008800 */
[C---:B------:R-:W-:Y:S01]  /*0280*/  IMAD R6, R0.reuse, R0, RZ ;  /* 0x0000000000067224 */ /* 0x040fe200078e02ff */
[----:B------:R-:W-:Y:S01]  /*0290*/  UMOV UR4, 0x400 ;  /* 0x0000040000047882 */ /* 0x000fe20000000000 */
[----:B------:R-:W-:Y:S01]  /*02a0*/  HFMA2 R10, -RZ, RZ, 0, 0 ;  /* 0x00000000ff0a7431 */ /* 0x000fe200000001ff */
[----:B------:R-:W-:Y:S02]  /*02b0*/  LOP3.LUT R20, R0, 0x7, RZ, 0xc0, !PT ;  /* 0x0000000700147812 */ /* 0x000fe400078ec0ff */
[----:B------:R-:W-:Y:S01]  /*02c0*/  SHF.L.U32 R8, R6, 0x2, RZ ;  /* 0x0000000206087819 */ /* 0x000fe200000006ff */
[----:B------:R-:W-:-:S04]  /*02d0*/  IMAD R6, R0, R3, RZ ;  /* 0x0000000300067224 */ /* 0x000fc800078e02ff */
[----:B------:R-:W-:Y:S01]  /*02e0*/  IMAD R9, R5, 0x4, R8 ;  /* 0x0000000405097824 */ /* 0x000fe200078e0208 */
[----:B0-----:R-:W-:-:S03]  /*02f0*/  ULEA UR5, UR5, UR4, 0x18 ;  /* 0x0000000405057291 */ /* 0x001fc6000f8ec0ff */
[----:B------:R-:W-:-:S03]  /*0300*/  UMOV UR4, URZ ;  /* 0x000000ff00047c82 */ /* 0x000fc60008000000 */
[----:B------:R-:W-:Y:S01]  /*0310*/  VIADD R8, R8, UR5 ;  /* 0x0000000508087c36 */ /* 0x000fe20008000000 */
[----:B------:R-:W-:-:S07]  /*0320*/  IADD3 R9, PT, PT, R9, UR5, RZ ;  /* 0x0000000509097c10 */ /* 0x000fce000fffe0ff */
.L_x_6:
[----:B0-----:R-:W0:Y:S01]  /*0330*/  LDCU.64 UR8, c[0x0][0x398] ;  /* 0x00007300ff0877ac */ /* 0x001e220008000a00 */
[C---:B------:R-:W-:Y:S01]  /*0340*/  IMAD R11, R0.reuse, UR4, R5 ;  /* 0x00000004000b7c24 */ /* 0x040fe2000f8e0205 */
[----:B------:R-:W-:Y:S01]  /*0350*/  MOV R18, RZ ;  /* 0x000000ff00127202 */ /* 0x000fe20000000f00 */
[----:B------:R-:W-:Y:S01]  /*0360*/  IMAD R16, R0, UR4, R3 ;  /* 0x0000000400107c24 */ /* 0x000fe2000f8e0203 */
[----:B------:R-:W1:Y:S02]  /*0370*/  LDCU UR10, c[0x0][0x3a0] ;  /* 0x00007400ff0a77ac */ /* 0x000e640008000800 */
[----:B0-----:R-:W-:Y:S02]  /*0380*/  ISETP.GE.AND P0, PT, R11, UR9, PT ;  /* 0x000000090b007c0c */ /* 0x001fe4000bf06270 */
[----:B------:R-:W-:Y:S02]  /*0390*/  ISETP.GE.AND P1, PT, R16, UR9, PT ;  /* 0x0000000910007c0c */ /* 0x000fe4000bf26270 */
[----:B------:R-:W-:-:S02]  /*03a0*/  ISETP.GE.OR P0, PT, R4, UR8, P0 ;  /* 0x0000000804007c0c */ /* 0x000fc40008706670 */
[----:B-1----:R-:W-:-:S11]  /*03b0*/  ISETP.GE.OR P1, PT, R7, UR10, P1 ;  /* 0x0000000a07007c0c */ /* 0x002fd60008f26670 */
[----:B------:R-:W0:Y:S01]  /*03c0*/  @!P0 LDC.64 R12, c[0x0][0x380] ;  /* 0x0000e000ff0c8b82 */ /* 0x000e220000000a00 */
[----:B------:R-:W-:Y:S02]  /*03d0*/  @!P0 IMAD R11, R4, UR9, R11 ;  /* 0x00000009040b8c24 */ /* 0x000fe4000f8e020b */
[----:B------:R-:W-:-:S05]  /*03e0*/  @!P1 IMAD R17, R16, UR10, R7 ;  /* 0x0000000a10119c24 */ /* 0x000fca000f8e0207 */
[----:B------:R-:W1:Y:S01]  /*03f0*/  @!P1 LDC.64 R14, c[0x0][0x388] ;  /* 0x0000e200ff0e9b82 */ /* 0x000e620000000a00 */
[----:B0-----:R-:W-:-:S04]  /*0400*/  @!P0 IMAD.WIDE R12, R11, 0x4, R12 ;  /* 0x000000040b0c8825 */ /* 0x001fc800078e020c */
[----:B------:R-:W-:Y:S02]  /*0410*/  IMAD.MOV.U32 R11, RZ, RZ, RZ ;  /* 0x000000ffff0b7224 */ /* 0x000fe400078e00ff */
[----:B-1----:R-:W-:-:S04]  /*0420*/  @!P1 IMAD.WIDE R14, R17, 0x4, R14 ;  /* 0x00000004110e9825 */ /* 0x002fc800078e020e */
[----:B------:R0:W2:Y:S04]  /*0430*/  @!P0 LDG.E R11, desc[UR6][R12.64] ;  /* 0x000000060c0b8981 */ /* 0x0000a8000c1e1900 */
[----:B------:R-:W3:Y:S01]  /*0440*/  @!P1 LDG.E R18, desc[UR6][R14.64] ;  /* 0x000000060e129981 */ /* 0x000ee2000c1e1900 */
[----:B------:R-:W-:Y:S01]  /*0450*/  IMAD.IADD R17, R6, 0x1, R5 ;  /* 0x0000000106117824 */ /* 0x000fe200078e0205 */
[----:B------:R-:W-:Y:S01]  /*0460*/  ISETP.GE.U32.AND P1, PT, R0, 0x8, PT ;  /* 0x000000080000780c */ /* 0x000fe20003f26070 */
[----:B------:R-:W-:-:S03]  /*0470*/  UIADD3 UR4, UPT, UPT, UR4, 0x1, URZ ;  /* 0x0000000104047890 */ /* 0x000fc6000fffe0ff */
[C---:B------:R-:W-:Y:S01]  /*0480*/  LEA R16, R17.reuse, UR5, 0x2 ;  /* 0x0000000511107c11 */ /* 0x040fe2000f8e10ff */
[----:B0-----:R-:W-:Y:S01]  /*0490*/  IMAD.MOV.U32 R12, RZ, RZ, RZ ;  /* 0x000000ffff0c7224 */ /* 0x001fe200078e00ff */
[----:B------:R-:W-:Y:S02]  /*04a0*/  LEA R17, R17, R8, 0x2 ;  /* 0x0000000811117211 */ /* 0x000fe400078e10ff */
[----:B------:R-:W-:Y:S01]  /*04b0*/  ISETP.NE.AND P0, PT, R2, UR4, PT ;  /* 0x0000000402007c0c */ /* 0x000fe2000bf05270 */
[----:B--2---:R0:W-:Y:S04]  /*04c0*/  STS [R16], R11 ;  /* 0x0000000b10007388 */ /* 0x0041e80000000800 */
[----:B---3--:R0:W-:Y:S01]  /*04d0*/  STS [R17], R18 ;  /* 0x0000001211007388 */ /* 0x0081e20000000800 */
[----:B------:R-:W-:Y:S06]  /*04e0*/  BAR.SYNC.DEFER_BLOCKING 0x0 ;  /* 0x0000000000007b1d */ /* 0x000fec0000010000 */
[----:B------:R-:W-:Y:S05]  /*04f0*/  @!P1 BRA `(.L_x_1) ;  /* 0x0000000000a89947 */ /* 0x000fea0003800000 */
[----:B------:R-:W-:Y:S02]  /*0500*/  LEA R13, R6, UR5, 0x2 ;  /* 0x00000005060d7c11 */ /* 0x000fe4000f8e10ff */
[C---:B------:R-:W-:Y:S02]  /*0510*/  LOP3.LUT R14, R0.reuse, 0xfffffff8, RZ, 0xc0, !PT ;  /* 0xfffffff8000e7812 */ /* 0x040fe400078ec0ff */
[----:B0-----:R-:W-:Y:S01]  /*0520*/  MOV R11, R9 ;  /* 0x00000009000b7202 */ /* 0x001fe20000000f00 */
[----:B------:R-:W-:Y:S01]  /*0530*/  VIADD R13, R13, 0x10 ;  /* 0x000000100d0d7836 */ /* 0x000fe20000000000 */
[----:B------:R-:W-:Y:S02]  /*0540*/  LOP3.LUT R12, R0, 0x7f8, RZ, 0xc0, !PT ;  /* 0x000007f8000c7812 */ /* 0x000fe400078ec0ff */
[----:B------:R-:W-:-:S07]  /*0550*/  IADD3 R14, PT, PT, -R14, RZ, RZ ;  /* 0x000000ff0e0e7210 */ /* 0x000fce0007ffe1ff */
.L_x_2:
[----:B------:R-:W-:Y:S01]  /*0560*/  IMAD R25, R0, 0x4, R11 ;  /* 0x0000000400197824 */ /* 0x000fe200078e020b */
[----:B------:R-:W-:Y:S01]  /*0570*/  LDS R21, [R13+-0x10] ;  /* 0xfffff0000d157984 */ /* 0x000fe20000000800 */
[----:B------:R-:W-:-:S03]  /*0580*/  IADD3 R14, PT, PT, R14, 0x8, RZ ;  /* 0x000000080e0e7810 */ /* 0x000fc60007ffe0ff */
[----:B------:R0:W1:Y:S01]  /*0590*/  LDS R23, [R11] ;  /* 0x000000000b177984 */ /* 0x0000620000000800 */
[----:B------:R-:W-:Y:S02]  /*05a0*/  LEA R27, R0, R25, 0x2 ;  /* 0x00000019001b7211 */ /* 0x000fe400078e10ff */
[----:B------:R-:W-:Y:S01]  /*05b0*/  ISETP.NE.AND P1, PT, R14, RZ, PT ;  /* 0x000000ff0e00720c */ /* 0x000fe20003f25270 */
[----:B------:R-:W-:Y:S02]  /*05c0*/  LDS R19, [R13+-0xc] ;  /* 0xfffff4000d137984 */ /* 0x000fe40000000800 */
[C---:B------:R-:W-:Y:S02]  /*05d0*/  IMAD R15, R0.reuse, 0x4, R27 ;  /* 0x00000004000f7824 */ /* 0x040fe400078e021b */
[----:B------:R2:W3:Y:S01]  /*05e0*/  LDS R22, [R25] ;  /* 0x0000000019167984 */ /* 0x0004e20000000800 */
[C---:B0-----:R-:W-:Y:S02]  /*05f0*/  IMAD R11, R0.reuse, 0x20, R11 ;  /* 0x00000020000b7824 */ /* 0x041fe400078e020b */
[C---:B------:R-:W-:Y:S01]  /*0600*/  LEA R29, R0.reuse, R15, 0x2 ;  /* 0x0000000f001d7211 */ /* 0x040fe200078e10ff */
[----:B------:R-:W-:Y:S04]  /*0610*/  LDS R17, [R13+-0x8] ;  /* 0xfffff8000d117984 */ /* 0x000fe80000000800 */
[----:B------:R-:W0:Y:S01]  /*0620*/  LDS R18, [R27] ;  /* 0x000000001b127984 */ /* 0x000e220000000800 */
[----:B------:R-:W-:-:S03]  /*0630*/  IMAD R26, R0, 0x4, R29 ;  /* 0x00000004001a7824 */ /* 0x000fc600078e021d */
[----:B------:R-:W-:Y:S02]  /*0640*/  LDS R16, [R13+-0x4] ;  /* 0xfffffc000d107984 */ /* 0x000fe40000000800 */
[----:B--2---:R-:W-:Y:S02]  /*0650*/  LEA R25, R0, R26, 0x2 ;  /* 0x0000001a00197211 */ /* 0x004fe400078e10ff */
[----:B------:R-:W2:Y:S04]  /*0660*/  LDS R15, [R15] ;  /* 0x000000000f0f7984 */ /* 0x000ea80000000800 */
[----:B------:R-:W-:Y:S01]  /*0670*/  LDS R27, [R13+0xc] ;  /* 0x00000c000d1b7984 */ /* 0x000fe20000000800 */
[----:B-1----:R-:W-:-:S03]  /*0680*/  FFMA R24, R21, R23, R10 ;  /* 0x0000001715187223 */ /* 0x002fc6000000000a */
[----:B------:R-:W-:Y:S04]  /*0690*/  LDS R10, [R13] ;  /* 0x000000000d0a7984 */ /* 0x000fe80000000800 */
[----:B------:R-:W1:Y:S01]  /*06a0*/  LDS R21, [R29] ;  /* 0x000000001d157984 */ /* 0x000e620000000800 */
[----:B---3--:R-:W-:-:S03]  /*06b0*/  FFMA R24, R19, R22, R24 ;  /* 0x0000001613187223 */ /* 0x008fc60000000018 */
[----:B------:R-:W-:Y:S04]  /*06c0*/  LDS R19, [R13+0x4] ;  /* 0x000004000d137984 */ /* 0x000fe80000000800 */
[----:B------:R-:W3:Y:S01]  /*06d0*/  LDS R22, [R26] ;  /* 0x000000001a167984 */ /* 0x000ee20000000800 */
[----:B0-----:R-:W-:Y:S01]  /*06e0*/  FFMA R23, R17, R18, R24 ;  /* 0x0000001211177223 */ /* 0x001fe20000000018 */
[----:B------:R-:W-:Y:S02]  /*06f0*/  IMAD R18, R0, 0x4, R25 ;  /* 0x0000000400127824 */ /* 0x000fe400078e0219 */
[----:B------:R0:W-:Y:S04]  /*0700*/  LDS R17, [R13+0x8] ;  /* 0x000008000d117984 */ /* 0x0001e80000000800 */
[----:B------:R-:W4:Y:S01]  /*0710*/  LDS R25, [R25] ;  /* 0x0000000019197984 */ /* 0x000f220000000800 */
[----:B--2---:R-:W-:-:S03]  /*0720*/  FFMA R15, R16, R15, R23 ;  /* 0x0000000f100f7223 */ /* 0x004fc60000000017 */
[----:B------:R-:W2:Y:S01]  /*0730*/  LDS R18, [R18] ;  /* 0x0000000012127984 */ /* 0x000ea20000000800 */
[----:B0-----:R-:W-:Y:S01]  /*0740*/  IADD3 R13, PT, PT, R13, 0x20, RZ ;  /* 0x000000200d0d7810 */ /* 0x001fe20007ffe0ff */
[----:B-1----:R-:W-:-:S04]  /*0750*/  FFMA R10, R10, R21, R15 ;  /* 0x000000150a0a7223 */ /* 0x002fc8000000000f */
[----:B---3--:R-:W-:-:S04]  /*0760*/  FFMA R10, R19, R22, R10 ;  /* 0x00000016130a7223 */ /* 0x008fc8000000000a */
[----:B----4-:R-:W-:-:S04]  /*0770*/  FFMA R10, R17, R25, R10 ;  /* 0x00000019110a7223 */ /* 0x010fc8000000000a */
[----:B--2---:R-:W-:Y:S01]  /*0780*/  FFMA R10, R27, R18, R10 ;  /* 0x000000121b0a7223 */ /* 0x004fe2000000000a */
[----:B------:R-:W-:Y:S06]  /*0790*/  @P1 BRA `(.L_x_2) ;  /* 0xfffffffc00701947 */ /* 0x000fec000383ffff */
.L_x_1:
[----:B------:R-:W-:-:S13]  /*07a0*/  ISETP.NE.AND P1, PT, R20, RZ, PT ;  /* 0x000000ff1400720c */ /* 0x000fda0003f25270 */
[----:B------:R-:W-:Y:S05]  /*07b0*/  @!P1 BRA `(.L_x_3) ;  /* 0x0000000000c49947 */ /* 0x000fea0003800000 */
[----:B0-----:R-:W-:Y:S01]  /*07c0*/  VIADD R11, R20, 0xffffffff ;  /* 0xffffffff140b7836 */ /* 0x001fe20000000000 */
[----:B------:R-:W-:-:S04]  /*07d0*/  LOP3.LUT P2, R21, R0, 0x3, RZ, 0xc0, !PT ;  /* 0x0000000300157812 */ /* 0x000fc8000784c0ff */
[----:B------:R-:W-:-:S13]  /*07e0*/  ISETP.GE.U32.AND P1, PT, R11, 0x3, PT ;  /* 0x000000030b00780c */ /* 0x000fda0003f26070 */
[----:B------:R-:W-:Y:S05]  /*07f0*/  @!P1 BRA `(.L_x_4) ;  /* 0x0000000000509947 */ /* 0x000fea0003800000 */
[----:B------:R-:W-:Y:S01]  /*0800*/  IMAD R13, R12, R0, R5 ;  /* 0x000000000c0d7224 */ /* 0x000fe200078e0205 */
[----:B------:R-:W-:Y:S01]  /*0810*/  IADD3 R11, PT, PT, R6, R12, RZ ;  /* 0x0000000c060b7210 */ /* 0x000fe20007ffe0ff */
[----:B------:R-:W-:Y:S02]  /*0820*/  VIADD R12, R12, 0x4 ;  /* 0x000000040c0c7836 */ /* 0x000fe40000000000 */
[----:B------:R-:W-:Y:S01]  /*0830*/  IMAD R15, R13, 0x4, R8 ;  /* 0x000000040d0f7824 */ /* 0x000fe200078e0208 */
[----:B------:R-:W-:-:S04]  /*0840*/  LEA R11, R11, UR5, 0x2 ;  /* 0x000000050b0b7c11 */ /* 0x000fc8000f8e10ff */
[C---:B------:R-:W-:Y:S01]  /*0850*/  LEA R17, R0.reuse, R15, 0x2 ;  /* 0x0000000f00117211 */ /* 0x040fe200078e10ff */
[----:B------:R-:W-:Y:S04]  /*0860*/  LDS R14, [R15] ;  /* 0x000000000f0e7984 */ /* 0x000fe80000000800 */
[----:B------:R-:W0:Y:S01]  /*0870*/  LDS R13, [R11] ;  /* 0x000000000b0d7984 */ /* 0x000e220000000800 */
[----:B------:R-:W-:-:S03]  /*0880*/  IMAD R19, R0, 0x4, R17 ;  /* 0x0000000400137824 */ /* 0x000fc600078e0211 */
[----:B------:R-:W-:Y:S02]  /*0890*/  LDS R16, [R11+0x4] ;  /* 0x000004000b107984 */ /* 0x000fe40000000800 */
[----:B------:R-:W-:Y:S02]  /*08a0*/  LEA R23, R0, R19, 0x2 ;  /* 0x0000001300177211 */ /* 0x000fe400078e10ff */
[----:B------:R-:W1:Y:S04]  /*08b0*/  LDS R17, [R17] ;  /* 0x0000000011117984 */ /* 0x000e680000000800 */
[----:B------:R-:W-:Y:S04]  /*08c0*/  LDS R18, [R11+0x8] ;  /* 0x000008000b127984 */ /* 0x000fe80000000800 */
[----:B------:R-:W2:Y:S04]  /*08d0*/  LDS R19, [R19] ;  /* 0x0000000013137984 */ /* 0x000ea80000000800 */
[----:B------:R-:W-:Y:S04]  /*08e0*/  LDS R22, [R11+0xc] ;  /* 0x00000c000b167984 */ /* 0x000fe80000000800 */
[----:B------:R-:W3:Y:S01]  /*08f0*/  LDS R23, [R23] ;  /* 0x0000000017177984 */ /* 0x000ee20000000800 */
[----:B0-----:R-:W-:-:S04]  /*0900*/  FFMA R13, R13, R14, R10 ;  /* 0x0000000e0d0d7223 */ /* 0x001fc8000000000a */
[----:B-1----:R-:W-:-:S04]  /*0910*/  FFMA R13, R16, R17, R13 ;  /* 0x00000011100d7223 */ /* 0x002fc8000000000d */
[----:B--2---:R-:W-:-:S04]  /*0920*/  FFMA R13, R18, R19, R13 ;  /* 0x00000013120d7223 */ /* 0x004fc8000000000d */
[----:B---3--:R-:W-:-:S07]  /*0930*/  FFMA R10, R22, R23, R13 ;  /* 0x00000017160a7223 */ /* 0x008fce000000000d */
.L_x_4:
[----:B------:R-:W-:Y:S05]  /*0940*/  @!P2 BRA `(.L_x_3) ;  /* 0x000000000060a947 */ /* 0x000fea0003800000 */
[----:B------:R-:W-:Y:S02]  /*0950*/  ISETP.NE.AND P1, PT, R21, 0x1, PT ;  /* 0x000000011500780c */ /* 0x000fe40003f25270 */
[----:B------:R-:W-:-:S04]  /*0960*/  LOP3.LUT R11, R0, 0x1, RZ, 0xc0, !PT ;  /* 0x00000001000b7812 */ /* 0x000fc800078ec0ff */
[----:B------:R-:W-:-:S07]  /*0970*/  ISETP.NE.U32.AND P2, PT, R11, 0x1, PT ;  /* 0x000000010b00780c */ /* 0x000fce0003f45070 */
[----:B------:R-:W-:Y:S06]  /*0980*/  @!P1 BRA `(.L_x_5) ;  /* 0x0000000000309947 */ /* 0x000fec0003800000 */
[----:B------:R-:W-:Y:S01]  /*0990*/  IMAD R13, R12, R0, R5 ;  /* 0x000000000c0d7224 */ /* 0x000fe200078e0205 */
[----:B------:R-:W-:Y:S01]  /*09a0*/  IADD3 R11, PT, PT, R6, R12, RZ ;  /* 0x0000000c060b7210 */ /* 0x000fe20007ffe0ff */
[----:B------:R-:W-:Y:S02]  /*09b0*/  VIADD R12, R12, 0x2 ;  /* 0x000000020c0c7836 */ /* 0x000fe40000000000 */
[----:B------:R-:W-:Y:S01]  /*09c0*/  IMAD R15, R13, 0x4, R8 ;  /* 0x000000040d0f7824 */ /* 0x000fe200078e0208 */
[----:B------:R-:W-:-:S04]  /*09d0*/  LEA R11, R11, UR5, 0x2 ;  /* 0x000000050b0b7c11 */ /* 0x000fc8000f8e10ff */
[----:B------:R-:W-:Y:S01]  /*09e0*/  LEA R16, R0, R15, 0x2 ;  /* 0x0000000f00107211 */ /* 0x000fe200078e10ff */
[----:B------:R-:W-:Y:S04]  /*09f0*/  LDS R14, [R15] ;  /* 0x000000000f0e7984 */ /* 0x000fe80000000800 */
[----:B------:R-:W0:Y:S04]  /*0a00*/  LDS R13, [R11] ;  /* 0x000000000b0d7984 */ /* 0x000e280000000800 */
[----:B------:R-:W-:Y:S04]  /*0a10*/  LDS R17, [R11+0x4] ;  /* 0x000004000b117984 */ /* 0x000fe80000000800 */
[----:B------:R-:W1:Y:S01]  /*0a20*/  LDS R16, [R16] ;  /* 0x0000000010107984 */ /* 0x000e620000000800 */
[----:B0-----:R-:W-:-:S04]  /*0a30*/  FFMA R10, R13, R14, R10 ;  /* 0x0000000e0d0a7223 */ /* 0x001fc8000000000a */
[----:B-1----:R-:W-:-:S07]  /*0a40*/  FFMA R10, R17, R16, R10 ;  /* 0x00000010110a7223 */ /* 0x002fce000000000a */
.L_x_5:
[----:B------:R-:W-:Y:S05]  /*0a50*/  @P2 BRA `(.L_x_3) ;  /* 0x00000000001c2947 */ /* 0x000fea0003800000 */
[-C--:B------:R-:W-:Y:S01]  /*0a60*/  IMAD R13, R0, R12.reuse, R5 ;  /* 0x0000000c000d7224 */ /* 0x080fe200078e0205 */
[----:B------:R-:W-:-:S04]  /*0a70*/  IADD3 R11, PT, PT, R6, R12, RZ ;  /* 0x0000000c060b7210 */ /* 0x000fc80007ffe0ff */
[----:B------:R-:W-:Y:S02]  /*0a80*/  LEA R11, R11, UR5, 0x2 ;  /* 0x000000050b0b7c11 */ /* 0x000fe4000f8e10ff */
[----:B------:R-:W-:-:S04]  /*0a90*/  LEA R13, R13, R8, 0x2 ;  /* 0x000000080d0d7211 */ /* 0x000fc800078e10ff */
[----:B------:R-:W-:Y:S04]  /*0aa0*/  LDS R11, [R11] ;  /* 0x000000000b0b7984 */ /* 0x000fe80000000800 */
[----:B------:R-:W0:Y:S02]  /*0ab0*/  LDS R13, [R13] ;  /* 0x000000000d0d7984 */ /* 0x000e240000000800 */
[----:B0-----:R-:W-:-:S07]  /*0ac0*/  FFMA R10, R11, R13, R10 ;  /* 0x0000000d0b0a7223 */ /* 0x001fce000000000a */
.L_x_3:
[----:B------:R-:W-:Y:S06]  /*0ad0*/  BAR.SYNC.DEFER_BLOCKING 0x0 ;  /* 0x0000000000007b1d */ /* 0x000fec0000010000 */
[----:B------:R-:W-:Y:S05]  /*0ae0*/  @P0 BRA `(.L_x_6) ;  /* 0xfffffff800100947 */ /* 0x000fea000383ffff */
.L_x_0:
[----:B------:R-:W1:Y:S01]  /*0af0*/  LDCU UR4, c[0x0][0x3a0] ;  /* 0x00007400ff0477ac */ /* 0x000e620008000800 */
[----:B------:R-:W2:Y:S01]  /*0b00*/  LDCU UR5, c[0x0][0x398] ;  /* 0x00007300ff0577ac */ /* 0x000ea20008000800 */
[----:B-1----:R-:W-:-:S04]  /*0b10*/  ISETP.GE.AND P0, PT, R7, UR4, PT ;  /* 0x0000000407007c0c */ /* 0x002fc8000bf06270 */
[----:B--2---:R-:W-:-:S13]  /*0b20*/  ISETP.GE.OR P0, PT, R4, UR5, P0 ;  /* 0x0000000504007c0c */ /* 0x004fda0008706670 */
[----:B------:R-:W-:Y:S05]  /*0b30*/  @P0 EXIT ;  /* 0x000000000000094d */ /* 0x000fea0003800000 */
[----:B------:R-:W1:Y:S01]  /*0b40*/  LDC.64 R2, c[0x0][0x390] ;  /* 0x0000e400ff027b82 */ /* 0x000e620000000a00 */
[----:B------:R-:W-:-:S04]  /*0b50*/  IMAD R7, R4, UR4, R7 ;  /* 0x0000000404077c24 */ /* 0x000fc8000f8e0207 */
[----:B-1----:R-:W-:-:S05]  /*0b60*/  IMAD.WIDE R2, R7, 0x4, R2 ;  /* 0x0000000407027825 */ /* 0x002fca00078e0202 */
[----:B------:R-:W-:Y:S01]  /*0b70*/  STG.E desc[UR6][R2.64], R10 ;  /* 0x0000000a02007986 */ /* 0x000fe2000c101906 */
[----:B------:R-:W-:Y:S05]  /*0b80*/  EXIT ;  /* 0x000000000000794d */ /* 0x000fea0003800000 */
.L_x_7:
[----:B------:R-:W-:-:S00]  /*0b90*/  BRA `(.L_x_7) ;  /* 0xfffffffc00fc7947 */ /* 0x000fc0000383ffff */
[----:B------:R-:W-:-:S00]  /*0ba0*/  NOP ;  /* 0x0000000000007918 */ /* 0x000fc00000000000 */
        /* <DEDUP_REMOVED lines=13> */
.L_x_8:


//--------------------- .nv.shared._Z17matmulTiledKernelPKfS0_Pfiii --------------------------
	.section	.nv.shared._Z17matmulTiledKernelPKfS0_Pfiii,"aw",@nobits
	.sectionflags	@""
	.align	16
	.zero		1024


//--------------------- .nv.shared.reserved.0     --------------------------
	.section	.nv.shared.reserved.0,"aw",@nobits
	.weak		__nv_reservedSMEM_offset_0_alias
	.size		__nv_reservedSMEM_offset_0_alias, 0, 64
	.other		__nv_reservedSMEM_offset_0_alias,@"STO_CUDA_RESERVED_SHARED STV_DEFAULT"
__nv_reservedSMEM_offset_0_alias:
	.zero		0
	.zero		64


//--------------------- .nv.constant0._Z17matmulTiledKernelPKfS0_Pfiii --------------------------
	.section	.nv.constant0._Z17matmulTiledKernelPKfS0_Pfiii,"a",@progbits
	.sectionflags	@""
	.align	4
.nv.constant0._Z17matmulTiledKernelPKfS0_Pfiii:
	.zero		932


//--------------------- SYMBOLS --------------------------

	.type		.nv.reservedSmem.offset0,@object
	.size		.nv.reservedSmem.offset0,0x4
	.type		.nv.reservedSmem.cap,@object
	.size		.nv.reservedSmem.cap,0x4
